//
// Generated by NVIDIA NVVM Compiler
//
// Compiler Build ID: CL-36424714
// Cuda compilation tools, release 13.0, V13.0.88
// Based on NVVM 20.0.0
//

.version 9.0
.target sm_100
.address_size 64

	// .globl	_Z13correlate_gpuiiPKfPf

.visible .entry _Z13correlate_gpuiiPKfPf(
	.param .u32 _Z13correlate_gpuiiPKfPf_param_0,
	.param .u32 _Z13correlate_gpuiiPKfPf_param_1,
	.param .u64 .ptr .align 1 _Z13correlate_gpuiiPKfPf_param_2,
	.param .u64 .ptr .align 1 _Z13correlate_gpuiiPKfPf_param_3
)
{
	.reg .pred 	%p<12>;
	.reg .b32 	%r<45>;
	.reg .b32 	%f<50>;
	.reg .b64 	%rd<39>;
	.reg .b64 	%fd<52>;

	ld.param.u32 	%r20, [_Z13correlate_gpuiiPKfPf_param_0];
	ld.param.u32 	%r19, [_Z13correlate_gpuiiPKfPf_param_1];
	ld.param.u64 	%rd7, [_Z13correlate_gpuiiPKfPf_param_2];
	ld.param.u64 	%rd8, [_Z13correlate_gpuiiPKfPf_param_3];
	cvta.to.global.u64 	%rd1, %rd7;
	cvta.to.global.u64 	%rd2, %rd8;
	mov.u32 	%r21, %tid.x;
	mov.u32 	%r22, %ctaid.x;
	mov.u32 	%r23, %ntid.x;
	mad.lo.s32 	%r1, %r22, %r23, %r21;
	mov.u32 	%r24, %tid.y;
	mov.u32 	%r25, %ctaid.y;
	mov.u32 	%r26, %ntid.y;
	mad.lo.s32 	%r27, %r25, %r26, %r24;
	max.s32 	%r28, %r1, %r27;
	setp.ge.s32 	%p1, %r28, %r20;
	@%p1 bra 	$L__BB0_16;
	setp.gt.s32 	%p2, %r1, %r27;
	@%p2 bra 	$L__BB0_17;
	setp.lt.s32 	%p3, %r19, 1;
	mov.f32 	%f49, 0f00000000;
	@%p3 bra 	$L__BB0_15;
	mul.lo.s32 	%r3, %r19, %r1;
	mul.lo.s32 	%r4, %r19, %r27;
	and.b32  	%r5, %r19, 7;
	setp.lt.u32 	%p4, %r19, 8;
	mov.f64 	%fd51, 0d0000000000000000;
	mov.b32 	%r42, 0;
	@%p4 bra 	$L__BB0_6;
	and.b32  	%r42, %r19, 2147483640;
	neg.s32 	%r41, %r42;
	add.s64 	%rd3, %rd1, 16;
	mul.wide.u32 	%rd9, %r4, 4;
	add.s64 	%rd38, %rd3, %rd9;
	mov.f64 	%fd51, 0d0000000000000000;
	mov.u32 	%r40, %r3;
$L__BB0_5:
	.pragma "nounroll";
	mul.wide.s32 	%rd10, %r40, 4;
	add.s64 	%rd11, %rd3, %rd10;
	ld.global.f32 	%f4, [%rd11+-16];
	ld.global.f32 	%f5, [%rd38+-16];
	mul.f32 	%f6, %f4, %f5;
	cvt.f64.f32 	%fd16, %f6;
	add.f64 	%fd17, %fd51, %fd16;
	ld.global.f32 	%f7, [%rd11+-12];
	ld.global.f32 	%f8, [%rd38+-12];
	mul.f32 	%f9, %f7, %f8;
	cvt.f64.f32 	%fd18, %f9;
	add.f64 	%fd19, %fd17, %fd18;
	ld.global.f32 	%f10, [%rd11+-8];
	ld.global.f32 	%f11, [%rd38+-8];
	mul.f32 	%f12, %f10, %f11;
	cvt.f64.f32 	%fd20, %f12;
	add.f64 	%fd21, %fd19, %fd20;
	ld.global.f32 	%f13, [%rd11+-4];
	ld.global.f32 	%f14, [%rd38+-4];
	mul.f32 	%f15, %f13, %f14;
	cvt.f64.f32 	%fd22, %f15;
	add.f64 	%fd23, %fd21, %fd22;
	ld.global.f32 	%f16, [%rd11];
	ld.global.f32 	%f17, [%rd38];
	mul.f32 	%f18, %f16, %f17;
	cvt.f64.f32 	%fd24, %f18;
	add.f64 	%fd25, %fd23, %fd24;
	ld.global.f32 	%f19, [%rd11+4];
	ld.global.f32 	%f20, [%rd38+4];
	mul.f32 	%f21, %f19, %f20;
	cvt.f64.f32 	%fd26, %f21;
	add.f64 	%fd27, %fd25, %fd26;
	ld.global.f32 	%f22, [%rd11+8];
	ld.global.f32 	%f23, [%rd38+8];
	mul.f32 	%f24, %f22, %f23;
	cvt.f64.f32 	%fd28, %f24;
	add.f64 	%fd29, %fd27, %fd28;
	ld.global.f32 	%f25, [%rd11+12];
	ld.global.f32 	%f26, [%rd38+12];
	mul.f32 	%f27, %f25, %f26;
	cvt.f64.f32 	%fd30, %f27;
	add.f64 	%fd51, %fd29, %fd30;
	add.s32 	%r41, %r41, 8;
	add.s32 	%r40, %r40, 8;
	add.s64 	%rd38, %rd38, 32;
	setp.ne.s32 	%p5, %r41, 0;
	@%p5 bra 	$L__BB0_5;
$L__BB0_6:
	setp.eq.s32 	%p6, %r5, 0;
	@%p6 bra 	$L__BB0_14;
	and.b32  	%r13, %r19, 3;
	setp.lt.u32 	%p7, %r5, 4;
	@%p7 bra 	$L__BB0_9;
	add.s32 	%r30, %r42, %r3;
	mul.wide.s32 	%rd12, %r30, 4;
	add.s64 	%rd13, %rd1, %rd12;
	ld.global.f32 	%f28, [%rd13];
	add.s32 	%r31, %r42, %r4;
	mul.wide.u32 	%rd14, %r31, 4;
	add.s64 	%rd15, %rd1, %rd14;
	ld.global.f32 	%f29, [%rd15];
	mul.f32 	%f30, %f28, %f29;
	cvt.f64.f32 	%fd32, %f30;
	add.f64 	%fd33, %fd51, %fd32;
	ld.global.f32 	%f31, [%rd13+4];
	cvt.u64.u32 	%rd16, %r4;
	cvt.u64.u32 	%rd17, %r42;
	add.s64 	%rd18, %rd17, %rd16;
	shl.b64 	%rd19, %rd18, 2;
	add.s64 	%rd20, %rd1, %rd19;
	ld.global.f32 	%f32, [%rd20+4];
	mul.f32 	%f33, %f31, %f32;
	cvt.f64.f32 	%fd34, %f33;
	add.f64 	%fd35, %fd33, %fd34;
	ld.global.f32 	%f34, [%rd13+8];
	ld.global.f32 	%f35, [%rd20+8];
	mul.f32 	%f36, %f34, %f35;
	cvt.f64.f32 	%fd36, %f36;
	add.f64 	%fd37, %fd35, %fd36;
	ld.global.f32 	%f37, [%rd13+12];
	ld.global.f32 	%f38, [%rd20+12];
	mul.f32 	%f39, %f37, %f38;
	cvt.f64.f32 	%fd38, %f39;
	add.f64 	%fd51, %fd37, %fd38;
	add.s32 	%r42, %r42, 4;
$L__BB0_9:
	setp.eq.s32 	%p8, %r13, 0;
	@%p8 bra 	$L__BB0_14;
	setp.eq.s32 	%p9, %r13, 1;
	@%p9 bra 	$L__BB0_12;
	add.s32 	%r32, %r42, %r3;
	mul.wide.s32 	%rd21, %r32, 4;
	add.s64 	%rd22, %rd1, %rd21;
	ld.global.f32 	%f40, [%rd22];
	add.s32 	%r33, %r42, %r4;
	mul.wide.u32 	%rd23, %r33, 4;
	add.s64 	%rd24, %rd1, %rd23;
	ld.global.f32 	%f41, [%rd24];
	mul.f32 	%f42, %f40, %f41;
	cvt.f64.f32 	%fd40, %f42;
	add.f64 	%fd41, %fd51, %fd40;
	ld.global.f32 	%f43, [%rd22+4];
	cvt.u64.u32 	%rd25, %r4;
	cvt.u64.u32 	%rd26, %r42;
	add.s64 	%rd27, %rd26, %rd25;
	shl.b64 	%rd28, %rd27, 2;
	add.s64 	%rd29, %rd1, %rd28;
	ld.global.f32 	%f44, [%rd29+4];
	mul.f32 	%f45, %f43, %f44;
	cvt.f64.f32 	%fd42, %f45;
	add.f64 	%fd51, %fd41, %fd42;
	add.s32 	%r42, %r42, 2;
$L__BB0_12:
	and.b32  	%r34, %r19, 1;
	setp.eq.b32 	%p10, %r34, 1;
	not.pred 	%p11, %p10;
	@%p11 bra 	$L__BB0_14;
	add.s32 	%r35, %r42, %r3;
	mul.wide.s32 	%rd30, %r35, 4;
	add.s64 	%rd31, %rd1, %rd30;
	ld.global.f32 	%f46, [%rd31];
	add.s32 	%r36, %r42, %r4;
	mul.wide.u32 	%rd32, %r36, 4;
	add.s64 	%rd33, %rd1, %rd32;
	ld.global.f32 	%f47, [%rd33];
	mul.f32 	%f48, %f46, %f47;
	cvt.f64.f32 	%fd43, %f48;
	add.f64 	%fd51, %fd51, %fd43;
$L__BB0_14:
	cvt.rn.f32.f64 	%f49, %fd51;
$L__BB0_15:
	mad.lo.s32 	%r37, %r1, %r20, %r27;
	mul.wide.s32 	%rd34, %r37, 4;
	add.s64 	%rd35, %rd2, %rd34;
	st.global.f32 	[%rd35], %f49;
$L__BB0_16:
	ret;
$L__BB0_17:
	mad.lo.s32 	%r38, %r1, %r20, %r27;
	mul.wide.u32 	%rd36, %r38, 4;
	add.s64 	%rd37, %rd2, %rd36;
	mov.b32 	%r39, 0;
	st.global.u32 	[%rd37], %r39;
	bra.uni 	$L__BB0_16;

}


// ===== COMPILED SASS (sm_100) =====

	.target	sm_100

	.elftype	@"ET_EXEC"


//--------------------- .note.nv.tkinfo           --------------------------
	.section	.note.nv.tkinfo,"",@"SHT_NOTE"
	.sectionflags	@"SHF_NOTE_NV_TKINFO"
	.tkinfo
        /*0018*/ 	.word	0x00000002
        /*0030*/ 	.string	""
        /*0030*/ 	.string	"ptxas"
        /*0030*/ 	.string	"Cuda compilation tools, release 13.0, V13.0.88"
        /*0030*/ 	.string	"Build cuda_13.0.r13.0/compiler.36424714_0"
        /*0030*/ 	.string	"-arch sm_100 -m 64 "



//--------------------- .note.nv.cuinfo           --------------------------
	.section	.note.nv.cuinfo,"",@"SHT_NOTE"
	.sectionflags	@"SHF_NOTE_NV_CUINFO"
        /*0018*/ 	.short	0x0002
        /*001a*/ 	.short	0x0064
        /*001c*/ 	.short	0x0082
	.zero		2


//--------------------- .nv.info                  --------------------------
	.section	.nv.info,"",@"SHT_CUDA_INFO"
	.align	4


	//----- nvinfo : EIATTR_REGCOUNT
	.align		4
        /*0000*/ 	.byte	0x04, 0x2f
        /*0002*/ 	.short	(.L_1 - .L_0)
	.align		4
.L_0:
        /*0004*/ 	.word	index@(_Z13correlate_gpuiiPKfPf)
        /*0008*/ 	.word	0x00000020


	//----- nvinfo : EIATTR_FRAME_SIZE
	.align		4
.L_1:
        /*000c*/ 	.byte	0x04, 0x11
        /*000e*/ 	.short	(.L_3 - .L_2)
	.align		4
.L_2:
        /*0010*/ 	.word	index@(_Z13correlate_gpuiiPKfPf)
        /*0014*/ 	.word	0x00000000


	//----- nvinfo : EIATTR_MIN_STACK_SIZE
	.align		4
.L_3:
        /*0018*/ 	.byte	0x04, 0x12
        /*001a*/ 	.short	(.L_5 - .L_4)
	.align		4
.L_4:
        /*001c*/ 	.word	index@(_Z13correlate_gpuiiPKfPf)
        /*0020*/ 	.word	0x00000000
.L_5:


//--------------------- .nv.compat                --------------------------
	.section	.nv.compat,"",@"SHT_CUDA_COMPAT_INFO"
	.align	4
        /*0000*/ 	.byte	0x02, 0x09, 0x00, 0x00, 0x02, 0x02, 0x01, 0x00, 0x02, 0x05, 0x05, 0x00, 0x03, 0x07, 0x01, 0x01
        /*0010*/ 	.byte	0x02, 0x03, 0x00, 0x00, 0x02, 0x06, 0x01, 0x00, 0x04, 0x0b, 0x08, 0x00, 0x01, 0x00, 0x00, 0x00
        /*0020*/ 	.byte	0x00, 0x00, 0x00, 0x00


//--------------------- .nv.info._Z13correlate_gpuiiPKfPf --------------------------
	.section	.nv.info._Z13correlate_gpuiiPKfPf,"",@"SHT_CUDA_INFO"
	.sectionflags	@""
	.align	4


	//----- nvinfo : EIATTR_CUDA_API_VERSION
	.align		4
        /*0000*/ 	.byte	0x04, 0x37
        /*0002*/ 	.short	(.L_7 - .L_6)
.L_6:
        /*0004*/ 	.word	0x00000082


	//----- nvinfo : EIATTR_KPARAM_INFO
	.align		4
.L_7:
        /*0008*/ 	.byte	0x04, 0x17
        /*000a*/ 	.short	(.L_9 - .L_8)
.L_8:
        /*000c*/ 	.word	0x00000000
        /*0010*/ 	.short	0x0003
        /*0012*/ 	.short	0x0010
        /*0014*/ 	.byte	0x00, 0xf5, 0x21, 0x00


	//----- nvinfo : EIATTR_KPARAM_INFO
	.align		4
.L_9:
        /*0018*/ 	.byte	0x04, 0x17
        /*001a*/ 	.short	(.L_11 - .L_10)
.L_10:
        /*001c*/ 	.word	0x00000000
        /*0020*/ 	.short	0x0002
        /*0022*/ 	.short	0x0008
        /*0024*/ 	.byte	0x00, 0xf5, 0x21, 0x00


	//----- nvinfo : EIATTR_KPARAM_INFO
	.align		4
.L_11:
        /*0028*/ 	.byte	0x04, 0x17
        /*002a*/ 	.short	(.L_13 - .L_12)
.L_12:
        /*002c*/ 	.word	0x00000000
        /*0030*/ 	.short	0x0001
        /*0032*/ 	.short	0x0004
        /*0034*/ 	.byte	0x00, 0xf0, 0x11, 0x00


	//----- nvinfo : EIATTR_KPARAM_INFO
	.align		4
.L_13:
        /*0038*/ 	.byte	0x04, 0x17
        /*003a*/ 	.short	(.L_15 - .L_14)
.L_14:
        /*003c*/ 	.word	0x00000000
        /*0040*/ 	.short	0x0000
        /*0042*/ 	.short	0x0000
        /*0044*/ 	.byte	0x00, 0xf0, 0x11, 0x00


	//----- nvinfo : EIATTR_SPARSE_MMA_MASK
	.align		4
.L_15:
        /*0048*/ 	.byte	0x03, 0x50
        /*004a*/ 	.short	0x0000


	//----- nvinfo : EIATTR_MAXREG_COUNT
	.align		4
        /*004c*/ 	.byte	0x03, 0x1b
        /*004e*/ 	.short	0x00ff


	//----- nvinfo : EIATTR_MERCURY_ISA_VERSION
	.align		4
        /*0050*/ 	.byte	0x03, 0x5f
        /*0052*/ 	.short	0x0101


	//----- nvinfo : EIATTR_VRC_CTA_INIT_COUNT
	.align		4
        /*0054*/ 	.byte	0x02, 0x4a
	.zero		1
	.zero		1


	//----- nvinfo : EIATTR_EXIT_INSTR_OFFSETS
	.align		4
        /*0058*/ 	.byte	0x04, 0x1c
        /*005a*/ 	.short	(.L_17 - .L_16)


	//   ....[0]....
.L_16:
        /*005c*/ 	.word	0x000000c0


	//   ....[1]....
        /*0060*/ 	.word	0x00000a50


	//   ....[2]....
        /*0064*/ 	.word	0x00000aa0


	//----- nvinfo : EIATTR_CRS_STACK_SIZE
	.align		4
.L_17:
        /*0068*/ 	.byte	0x04, 0x1e
        /*006a*/ 	.short	(.L_19 - .L_18)
.L_18:
        /*006c*/ 	.word	0x00000000


	//----- nvinfo : EIATTR_CBANK_PARAM_SIZE
	.align		4
.L_19:
        /*0070*/ 	.byte	0x03, 0x19
        /*0072*/ 	.short	0x0018


	//----- nvinfo : EIATTR_PARAM_CBANK
	.align		4
        /*0074*/ 	.byte	0x04, 0x0a
        /*0076*/ 	.short	(.L_21 - .L_20)
	.align		4
.L_20:
        /*0078*/ 	.word	index@(.nv.constant0._Z13correlate_gpuiiPKfPf)
        /*007c*/ 	.short	0x0380
        /*007e*/ 	.short	0x0018


	//----- nvinfo : EIATTR_SW_WAR
	.align		4
.L_21:
        /*0080*/ 	.byte	0x04, 0x36
        /*0082*/ 	.short	(.L_23 - .L_22)
.L_22:
        /*0084*/ 	.word	0x00000008
.L_23:


//--------------------- .nv.callgraph             --------------------------
	.section	.nv.callgraph,"",@"SHT_CUDA_CALLGRAPH"
	.align	4
	.sectionentsize	8
	.align		4
        /*0000*/ 	.word	0x00000000
	.align		4
        /*0004*/ 	.word	0xffffffff
	.align		4
        /*0008*/ 	.word	0x00000000
	.align		4
        /*000c*/ 	.word	0xfffffffe
	.align		4
        /*0010*/ 	.word	0x00000000
	.align		4
        /*0014*/ 	.word	0xfffffffd
	.align		4
        /*0018*/ 	.word	0x00000000
	.align		4
        /*001c*/ 	.word	0xfffffffc


//--------------------- .text._Z13correlate_gpuiiPKfPf --------------------------
	.section	.text._Z13correlate_gpuiiPKfPf,"ax",@progbits
	.align	128
        .global         _Z13correlate_gpuiiPKfPf
        .type           _Z13correlate_gpuiiPKfPf,@function
        .size           _Z13correlate_gpuiiPKfPf,(.L_x_8 - _Z13correlate_gpuiiPKfPf)
        .other          _Z13correlate_gpuiiPKfPf,@"STO_CUDA_ENTRY STV_DEFAULT"
_Z13correlate_gpuiiPKfPf:
.text._Z13correlate_gpuiiPKfPf:
[----:B------:R-:W-:Y:S01]  /*0000*/  LDC R1, c[0x0][0x37c] ;  /* 0x0000df00ff017b82 */ /* 0x000fe20000000800 */
[----:B------:R-:W0:Y:S07]  /*0010*/  S2R R4, SR_TID.X ;  /* 0x0000000000047919 */ /* 0x000e2e0000002100 */
[----:B------:R-:W0:Y:S01]  /*0020*/  S2UR UR4, SR_CTAID.X ;  /* 0x00000000000479c3 */ /* 0x000e220000002500 */
[----:B------:R-:W1:Y:S01]  /*0030*/  LDCU UR9, c[0x0][0x380] ;  /* 0x00007000ff0977ac */ /* 0x000e620008000800 */
[----:B------:R-:W2:Y:S06]  /*0040*/  S2R R0, SR_TID.Y ;  /* 0x0000000000007919 */ /* 0x000eac0000002200 */
[----:B------:R-:W0:Y:S08]  /*0050*/  LDC R3, c[0x0][0x360] ;  /* 0x0000d800ff037b82 */ /* 0x000e300000000800 */
[----:B------:R-:W2:Y:S08]  /*0060*/  S2UR UR5, SR_CTAID.Y ;  /* 0x00000000000579c3 */ /* 0x000eb00000002600 */
[----:B------:R-:W2:Y:S01]  /*0070*/  LDC R5, c[0x0][0x364] ;  /* 0x0000d900ff057b82 */ /* 0x000ea20000000800 */
[----:B0-----:R-:W-:-:S02]  /*0080*/  IMAD R4, R3, UR4, R4 ;  /* 0x0000000403047c24 */ /* 0x001fc4000f8e0204 */
[----:B--2---:R-:W-:-:S05]  /*0090*/  IMAD R3, R5, UR5, R0 ;  /* 0x0000000505037c24 */ /* 0x004fca000f8e0200 */
[----:B------:R-:W-:-:S04]  /*00a0*/  VIMNMX R0, PT, PT, R4, R3, !PT ;  /* 0x0000000304007248 */ /* 0x000fc80007fe0100 */
[----:B-1----:R-:W-:-:S13]  /*00b0*/  ISETP.GE.AND P0, PT, R0, UR9, PT ;  /* 0x0000000900007c0c */ /* 0x002fda000bf06270 */
[----:B------:R-:W-:Y:S05]  /*00c0*/  @P0 EXIT ;  /* 0x000000000000094d */ /* 0x000fea0003800000 */
[----:B------:R-:W-:Y:S01]  /*00d0*/  ISETP.GT.AND P0, PT, R4, R3, PT ;  /* 0x000000030400720c */ /* 0x000fe20003f04270 */
[----:B------:R-:W0:-:S12]  /*00e0*/  LDCU.64 UR10, c[0x0][0x358] ;  /* 0x00006b00ff0a77ac */ /* 0x000e180008000a00 */
[----:B------:R-:W-:Y:S05]  /*00f0*/  @P0 BRA `(.L_x_0) ;  /* 0x0000000800580947 */ /* 0x000fea0003800000 */
[----:B------:R-:W1:Y:S01]  /*0100*/  LDCU UR6, c[0x0][0x384] ;  /* 0x00007080ff0677ac */ /* 0x000e620008000800 */
[----:B------:R-:W-:Y:S01]  /*0110*/  HFMA2 R15, -RZ, RZ, 0, 0 ;  /* 0x00000000ff0f7431 */ /* 0x000fe200000001ff */
[----:B-1----:R-:W-:-:S09]  /*0120*/  UISETP.GE.AND UP0, UPT, UR6, 0x1, UPT ;  /* 0x000000010600788c */ /* 0x002fd2000bf06270 */
[----:B------:R-:W-:Y:S05]  /*0130*/  BRA.U !UP0, `(.L_x_1) ;  /* 0x0000000908347547 */ /* 0x000fea000b800000 */
[----:B------:R-:W-:Y:S02]  /*0140*/  UISETP.GE.U32.AND UP1, UPT, UR6, 0x8, UPT ;  /* 0x000000080600788c */ /* 0x000fe4000bf26070 */
[----:B------:R-:W-:Y:S01]  /*0150*/  IMAD R2, R4, UR6, RZ ;  /* 0x0000000604027c24 */ /* 0x000fe2000f8e02ff */
[----:B------:R-:W-:Y:S02]  /*0160*/  ULOP3.LUT UR7, UR6, 0x7, URZ, 0xc0, !UPT ;  /* 0x0000000706077892 */ /* 0x000fe4000f8ec0ff */
[----:B------:R-:W-:Y:S01]  /*0170*/  IMAD R0, R3, UR6, RZ ;  /* 0x0000000603007c24 */ /* 0x000fe2000f8e02ff */
[----:B------:R-:W-:Y:S01]  /*0180*/  CS2R R14, SRZ ;  /* 0x00000000000e7805 */ /* 0x000fe2000001ff00 */
[----:B------:R-:W-:Y:S01]  /*0190*/  UMOV UR4, URZ ;  /* 0x000000ff00047c82 */ /* 0x000fe20008000000 */
[----:B------:R-:W-:Y:S01]  /*01a0*/  UISETP.NE.AND UP0, UPT, UR7, URZ, UPT ;  /* 0x000000ff0700728c */ /* 0x000fe2000bf05270 */
[----:B------:R-:W-:Y:S10]  /*01b0*/  BRA.U !UP1, `(.L_x_2) ;  /* 0x0000000109ec7547 */ /* 0x000ff4000b800000 */
[----:B------:R-:W1:Y:S01]  /*01c0*/  LDCU.64 UR4, c[0x0][0x388] ;  /* 0x00007100ff0477ac */ /* 0x000e620008000a00 */
[----:B------:R-:W-:Y:S02]  /*01d0*/  MOV R5, R2 ;  /* 0x0000000200057202 */ /* 0x000fe40000000f00 */
[----:B------:R-:W-:Y:S01]  /*01e0*/  CS2R R14, SRZ ;  /* 0x00000000000e7805 */ /* 0x000fe2000001ff00 */
[----:B-1----:R-:W-:-:S04]  /*01f0*/  UIADD3 UR4, UP1, UPT, UR4, 0x10, URZ ;  /* 0x0000001004047890 */ /* 0x002fc8000ff3e0ff */
[----:B------:R-:W-:Y:S02]  /*0200*/  UIADD3.X UR5, UPT, UPT, URZ, UR5, URZ, UP1, !UPT ;  /* 0x00000005ff057290 */ /* 0x000fe40008ffe4ff */
[----:B------:R-:W-:Y:S01]  /*0210*/  MOV R12, UR4 ;  /* 0x00000004000c7c02 */ /* 0x000fe20008000f00 */
[----:B------:R-:W-:-:S03]  /*0220*/  ULOP3.LUT UR4, UR6, 0x7ffffff8, URZ, 0xc0, !UPT ;  /* 0x7ffffff806047892 */ /* 0x000fc6000f8ec0ff */
[----:B------:R-:W-:Y:S01]  /*0230*/  MOV R13, UR5 ;  /* 0x00000005000d7c02 */ /* 0x000fe20008000f00 */
[----:B------:R-:W-:Y:S02]  /*0240*/  UIADD3 UR5, UPT, UPT, -UR4, URZ, URZ ;  /* 0x000000ff04057290 */ /* 0x000fe4000fffe1ff */
[----:B------:R-:W-:-:S03]  /*0250*/  IMAD.WIDE.U32 R6, R0, 0x4, R12 ;  /* 0x0000000400067825 */ /* 0x000fc600078e000c */
[----:B------:R-:W-:Y:S02]  /*0260*/  MOV R10, R6 ;  /* 0x00000006000a7202 */ /* 0x000fe40000000f00 */
[----:B------:R-:W-:-:S07]  /*0270*/  MOV R11, R7 ;  /* 0x00000007000b7202 */ /* 0x000fce0000000f00 */
.L_x_3:
[----:B------:R-:W-:Y:S01]  /*0280*/  IMAD.WIDE R26, R5, 0x4, R12 ;  /* 0x00000004051a7825 */ /* 0x000fe200078e020c */
[----:B0-----:R-:W2:Y:S04]  /*0290*/  LDG.E R21, desc[UR10][R10.64+-0x10] ;  /* 0xfffff00a0a157981 */ /* 0x001ea8000c1e1900 */
[----:B------:R-:W2:Y:S04]  /*02a0*/  LDG.E R20, desc[UR10][R26.64+-0x10] ;  /* 0xfffff00a1a147981 */ /* 0x000ea8000c1e1900 */
[----:B------:R-:W3:Y:S04]  /*02b0*/  LDG.E R19, desc[UR10][R26.64+-0xc] ;  /* 0xfffff40a1a137981 */ /* 0x000ee8000c1e1900 */
[----:B------:R-:W3:Y:S04]  /*02c0*/  LDG.E R18, desc[UR10][R10.64+-0xc] ;  /* 0xfffff40a0a127981 */ /* 0x000ee8000c1e1900 */
[----:B------:R-:W4:Y:S04]  /*02d0*/  LDG.E R16, desc[UR10][R26.64+-0x8] ;  /* 0xfffff80a1a107981 */ /* 0x000f28000c1e1900 */
[----:B------:R-:W4:Y:S04]  /*02e0*/  LDG.E R17, desc[UR10][R10.64+-0x8] ;  /* 0xfffff80a0a117981 */ /* 0x000f28000c1e1900 */
[----:B------:R-:W5:Y:S04]  /*02f0*/  LDG.E R24, desc[UR10][R26.64+-0x4] ;  /* 0xfffffc0a1a187981 */ /* 0x000f68000c1e1900 */
[----:B------:R-:W5:Y:S04]  /*0300*/  LDG.E R25, desc[UR10][R10.64+-0x4] ;  /* 0xfffffc0a0a197981 */ /* 0x000f68000c1e1900 */
[----:B------:R-:W5:Y:S04]  /*0310*/  LDG.E R6, desc[UR10][R26.64] ;  /* 0x0000000a1a067981 */ /* 0x000f68000c1e1900 */
[----:B------:R-:W5:Y:S04]  /*0320*/  LDG.E R7, desc[UR10][R10.64] ;  /* 0x0000000a0a077981 */ /* 0x000f68000c1e1900 */
[----:B------:R-:W5:Y:S04]  /*0330*/  LDG.E R8, desc[UR10][R26.64+0x4] ;  /* 0x0000040a1a087981 */ /* 0x000f68000c1e1900 */
[----:B------:R-:W5:Y:S04]  /*0340*/  LDG.E R9, desc[UR10][R10.64+0x4] ;  /* 0x0000040a0a097981 */ /* 0x000f68000c1e1900 */
[----:B------:R-:W5:Y:S04]  /*0350*/  LDG.E R22, desc[UR10][R26.64+0xc] ;  /* 0x00000c0a1a167981 */ /* 0x000f68000c1e1900 */
[----:B------:R-:W5:Y:S01]  /*0360*/  LDG.E R23, desc[UR10][R10.64+0xc] ;  /* 0x00000c0a0a177981 */ /* 0x000f62000c1e1900 */
[----:B--2---:R-:W-:-:S03]  /*0370*/  FMUL R28, R20, R21 ;  /* 0x00000015141c7220 */ /* 0x004fc60000400000 */
[----:B------:R-:W2:Y:S04]  /*0380*/  LDG.E R20, desc[UR10][R26.64+0x8] ;  /* 0x0000080a1a147981 */ /* 0x000ea8000c1e1900 */
[----:B------:R0:W2:Y:S01]  /*0390*/  LDG.E R21, desc[UR10][R10.64+0x8] ;  /* 0x0000080a0a157981 */ /* 0x0000a2000c1e1900 */
[----:B---3--:R-:W-:Y:S02]  /*03a0*/  FMUL R29, R19, R18 ;  /* 0x00000012131d7220 */ /* 0x008fe40000400000 */
[----:B------:R4:W1:Y:S02]  /*03b0*/  F2F.F64.F32 R18, R28 ;  /* 0x0000001c00127310 */ /* 0x0008640000201800 */
[----:B----4-:R-:W-:-:S06]  /*03c0*/  FMUL R28, R16, R17 ;  /* 0x00000011101c7220 */ /* 0x010fcc0000400000 */
[----:B------:R-:W3:Y:S01]  /*03d0*/  F2F.F64.F32 R16, R29 ;  /* 0x0000001d00107310 */ /* 0x000ee20000201800 */
[----:B-1----:R-:W-:-:S07]  /*03e0*/  DADD R18, R18, R14 ;  /* 0x0000000012127229 */ /* 0x002fce000000000e */
[----:B------:R-:W1:Y:S01]  /*03f0*/  F2F.F64.F32 R14, R28 ;  /* 0x0000001c000e7310 */ /* 0x000e620000201800 */
[----:B-----5:R-:W-:Y:S01]  /*0400*/  FMUL R24, R24, R25 ;  /* 0x0000001918187220 */ /* 0x020fe20000400000 */
[----:B---3--:R-:W-:-:S06]  /*0410*/  DADD R16, R18, R16 ;  /* 0x0000000012107229 */ /* 0x008fcc0000000010 */
[----:B------:R-:W3:Y:S01]  /*0420*/  F2F.F64.F32 R18, R24 ;  /* 0x0000001800127310 */ /* 0x000ee20000201800 */
[----:B------:R-:W-:Y:S01]  /*0430*/  FMUL R25, R6, R7 ;  /* 0x0000000706197220 */ /* 0x000fe20000400000 */
[----:B-1----:R-:W-:-:S06]  /*0440*/  DADD R14, R16, R14 ;  /* 0x00000000100e7229 */ /* 0x002fcc000000000e */
[----:B------:R-:W1:Y:S01]  /*0450*/  F2F.F64.F32 R6, R25 ;  /* 0x0000001900067310 */ /* 0x000e620000201800 */
[----:B------:R-:W-:Y:S01]  /*0460*/  FMUL R16, R8, R9 ;  /* 0x0000000908107220 */ /* 0x000fe20000400000 */
[----:B---3--:R-:W-:-:S06]  /*0470*/  DADD R14, R14, R18 ;  /* 0x000000000e0e7229 */ /* 0x008fcc0000000012 */
[----:B------:R-:W3:Y:S01]  /*0480*/  F2F.F64.F32 R8, R16 ;  /* 0x0000001000087310 */ /* 0x000ee20000201800 */
[----:B------:R-:W-:Y:S01]  /*0490*/  FMUL R22, R22, R23 ;  /* 0x0000001716167220 */ /* 0x000fe20000400000 */
[----:B-1----:R-:W-:Y:S01]  /*04a0*/  DADD R14, R14, R6 ;  /* 0x000000000e0e7229 */ /* 0x002fe20000000006 */
[----:B------:R-:W-:-:S07]  /*04b0*/  UIADD3 UR5, UPT, UPT, UR5, 0x8, URZ ;  /* 0x0000000805057890 */ /* 0x000fce000fffe0ff */
[----:B---3--:R-:W-:Y:S02]  /*04c0*/  DADD R8, R14, R8 ;  /* 0x000000000e087229 */ /* 0x008fe40000000008 */
[----:B------:R-:W-:Y:S01]  /*04d0*/  F2F.F64.F32 R14, R22 ;  /* 0x00000016000e7310 */ /* 0x000fe20000201800 */
[----:B------:R-:W-:Y:S01]  /*04e0*/  UISETP.NE.AND UP1, UPT, UR5, URZ, UPT ;  /* 0x000000ff0500728c */ /* 0x000fe2000bf25270 */
[----:B0-----:R-:W-:Y:S02]  /*04f0*/  IADD3 R10, P0, PT, R10, 0x20, RZ ;  /* 0x000000200a0a7810 */ /* 0x001fe40007f1e0ff */
[----:B------:R-:W-:Y:S02]  /*0500*/  IADD3 R5, PT, PT, R5, 0x8, RZ ;  /* 0x0000000805057810 */ /* 0x000fe40007ffe0ff */
[----:B------:R-:W-:Y:S01]  /*0510*/  IADD3.X R11, PT, PT, RZ, R11, RZ, P0, !PT ;  /* 0x0000000bff0b7210 */ /* 0x000fe200007fe4ff */
[----:B--2---:R-:W-:-:S04]  /*0520*/  FMUL R20, R20, R21 ;  /* 0x0000001514147220 */ /* 0x004fc80000400000 */
[----:B------:R-:W0:Y:S02]  /*0530*/  F2F.F64.F32 R6, R20 ;  /* 0x0000001400067310 */ /* 0x000e240000201800 */
[----:B0-----:R-:W-:-:S08]  /*0540*/  DADD R6, R8, R6 ;  /* 0x0000000008067229 */ /* 0x001fd00000000006 */
[----:B------:R-:W-:Y:S01]  /*0550*/  DADD R14, R6, R14 ;  /* 0x00000000060e7229 */ /* 0x000fe2000000000e */
[----:B------:R-:W-:Y:S10]  /*0560*/  BRA.U UP1, `(.L_x_3) ;  /* 0xfffffffd01447547 */ /* 0x000ff4000b83ffff */
.L_x_2:
[----:B------:R-:W-:Y:S05]  /*0570*/  BRA.U !UP0, `(.L_x_4) ;  /* 0x0000000508207547 */ /* 0x000fea000b800000 */
[----:B------:R-:W-:Y:S02]  /*0580*/  UISETP.GE.U32.AND UP0, UPT, UR7, 0x4, UPT ;  /* 0x000000040700788c */ /* 0x000fe4000bf06070 */
[----:B------:R-:W-:-:S04]  /*0590*/  ULOP3.LUT UR8, UR6, 0x3, URZ, 0xc0, !UPT ;  /* 0x0000000306087892 */ /* 0x000fc8000f8ec0ff */
[----:B------:R-:W-:-:S03]  /*05a0*/  UISETP.NE.AND UP1, UPT, UR8, URZ, UPT ;  /* 0x000000ff0800728c */ /* 0x000fc6000bf25270 */
[----:B------:R-:W-:Y:S08]  /*05b0*/  BRA.U !UP0, `(.L_x_5) ;  /* 0x00000001087c7547 */ /* 0x000ff0000b800000 */
[----:B------:R-:W1:Y:S01]  /*05c0*/  LDC.64 R6, c[0x0][0x388] ;  /* 0x0000e200ff067b82 */ /* 0x000e620000000a00 */
[----:B------:R-:W2:Y:S01]  /*05d0*/  LDCU.64 UR12, c[0x0][0x388] ;  /* 0x00007100ff0c77ac */ /* 0x000ea20008000a00 */
[----:B------:R-:W-:Y:S02]  /*05e0*/  IADD3 R11, PT, PT, R0, UR4, RZ ;  /* 0x00000004000b7c10 */ /* 0x000fe4000fffe0ff */
[----:B------:R-:W-:Y:S02]  /*05f0*/  IADD3 R5, PT, PT, R2, UR4, RZ ;  /* 0x0000000402057c10 */ /* 0x000fe4000fffe0ff */
[----:B------:R-:W-:-:S04]  /*0600*/  IADD3 R8, P0, PT, R0, UR4, RZ ;  /* 0x0000000400087c10 */ /* 0x000fc8000ff1e0ff */
[----:B------:R-:W-:Y:S02]  /*0610*/  IADD3.X R9, PT, PT, RZ, RZ, RZ, P0, !PT ;  /* 0x000000ffff097210 */ /* 0x000fe400007fe4ff */
[----:B--2---:R-:W-:Y:S01]  /*0620*/  LEA R12, P0, R8, UR12, 0x2 ;  /* 0x0000000c080c7c11 */ /* 0x004fe2000f8010ff */
[----:B-1----:R-:W-:-:S04]  /*0630*/  IMAD.WIDE.U32 R10, R11, 0x4, R6 ;  /* 0x000000040b0a7825 */ /* 0x002fc800078e0006 */
[----:B------:R-:W-:Y:S02]  /*0640*/  IMAD.WIDE R6, R5, 0x4, R6 ;  /* 0x0000000405067825 */ /* 0x000fe400078e0206 */
[----:B0-----:R-:W2:Y:S01]  /*0650*/  LDG.E R10, desc[UR10][R10.64] ;  /* 0x0000000a0a0a7981 */ /* 0x001ea2000c1e1900 */
[----:B------:R-:W-:-:S03]  /*0660*/  LEA.HI.X R13, R8, UR13, R9, 0x2, P0 ;  /* 0x0000000d080d7c11 */ /* 0x000fc600080f1409 */
[----:B------:R-:W2:Y:S04]  /*0670*/  LDG.E R5, desc[UR10][R6.64] ;  /* 0x0000000a06057981 */ /* 0x000ea8000c1e1900 */
[----:B------:R-:W3:Y:S04]  /*0680*/  LDG.E R16, desc[UR10][R6.64+0x4] ;  /* 0x0000040a06107981 */ /* 0x000ee8000c1e1900 */
[----:B------:R-:W3:Y:S04]  /*0690*/  LDG.E R17, desc[UR10][R12.64+0x4] ;  /* 0x0000040a0c117981 */ /* 0x000ee8000c1e1900 */
[----:B------:R-:W4:Y:S04]  /*06a0*/  LDG.E R18, desc[UR10][R6.64+0x8] ;  /* 0x0000080a06127981 */ /* 0x000f28000c1e1900 */
[----:B------:R-:W4:Y:S04]  /*06b0*/  LDG.E R19, desc[UR10][R12.64+0x8] ;  /* 0x0000080a0c137981 */ /* 0x000f28000c1e1900 */
[----:B------:R-:W5:Y:S04]  /*06c0*/  LDG.E R21, desc[UR10][R12.64+0xc] ;  /* 0x00000c0a0c157981 */ /* 0x000f68000c1e1900 */
[----:B------:R-:W5:Y:S01]  /*06d0*/  LDG.E R20, desc[UR10][R6.64+0xc] ;  /* 0x00000c0a06147981 */ /* 0x000f62000c1e1900 */
[----:B------:R-:W-:Y:S01]  /*06e0*/  UIADD3 UR4, UPT, UPT, UR4, 0x4, URZ ;  /* 0x0000000404047890 */ /* 0x000fe2000fffe0ff */
[----:B--2---:R-:W-:-:S04]  /*06f0*/  FMUL R5, R5, R10 ;  /* 0x0000000a05057220 */ /* 0x004fc80000400000 */
[----:B------:R-:W0:Y:S01]  /*0700*/  F2F.F64.F32 R8, R5 ;  /* 0x0000000500087310 */ /* 0x000e220000201800 */
[----:B---3--:R-:W-:-:S07]  /*0710*/  FMUL R16, R16, R17 ;  /* 0x0000001110107220 */ /* 0x008fce0000400000 */
[----:B------:R-:W1:Y:S01]  /*0720*/  F2F.F64.F32 R10, R16 ;  /* 0x00000010000a7310 */ /* 0x000e620000201800 */
[----:B----4-:R-:W-:Y:S01]  /*0730*/  FMUL R18, R18, R19 ;  /* 0x0000001312127220 */ /* 0x010fe20000400000 */
[----:B0-----:R-:W-:-:S06]  /*0740*/  DADD R8, R14, R8 ;  /* 0x000000000e087229 */ /* 0x001fcc0000000008 */
[----:B------:R-:W0:Y:S01]  /*0750*/  F2F.F64.F32 R14, R18 ;  /* 0x00000012000e7310 */ /* 0x000e220000201800 */
[----:B-----5:R-:W-:Y:S01]  /*0760*/  FMUL R20, R20, R21 ;  /* 0x0000001514147220 */ /* 0x020fe20000400000 */
[----:B-1----:R-:W-:-:S06]  /*0770*/  DADD R8, R8, R10 ;  /* 0x0000000008087229 */ /* 0x002fcc000000000a */
[----:B------:R-:W1:Y:S02]  /*0780*/  F2F.F64.F32 R10, R20 ;  /* 0x00000014000a7310 */ /* 0x000e640000201800 */
[----:B0-----:R-:W-:-:S08]  /*0790*/  DADD R14, R8, R14 ;  /* 0x00000000080e7229 */ /* 0x001fd0000000000e */
[----:B-1----:R-:W-:-:S11]  /*07a0*/  DADD R14, R14, R10 ;  /* 0x000000000e0e7229 */ /* 0x002fd6000000000a */
.L_x_5:
[----:B------:R-:W-:Y:S05]  /*07b0*/  BRA.U !UP1, `(.L_x_4) ;  /* 0x0000000109907547 */ /* 0x000fea000b800000 */
[----:B------:R-:W-:Y:S02]  /*07c0*/  UISETP.NE.AND UP0, UPT, UR8, 0x1, UPT ;  /* 0x000000010800788c */ /* 0x000fe4000bf05270 */
[----:B------:R-:W-:-:S04]  /*07d0*/  ULOP3.LUT UR5, UR6, 0x1, URZ, 0xc0, !UPT ;  /* 0x0000000106057892 */ /* 0x000fc8000f8ec0ff */
[----:B------:R-:W-:-:S03]  /*07e0*/  UISETP.NE.U32.AND UP1, UPT, UR5, 0x1, UPT ;  /* 0x000000010500788c */ /* 0x000fc6000bf25070 */
        /* <DEDUP_REMOVED lines=9> */
[----:B------:R-:W-:Y:S01]  /*0880*/  IMAD.WIDE R6, R5, 0x4, R6 ;  /* 0x0000000405067825 */ /* 0x000fe200078e0206 */
[----:B------:R-:W-:Y:S01]  /*0890*/  LEA.HI.X R13, R10, UR7, R11, 0x2, P0 ;  /* 0x000000070a0d7c11 */ /* 0x000fe200080f140b */
[----:B0-----:R-:W2:Y:S04]  /*08a0*/  LDG.E R8, desc[UR10][R8.64] ;  /* 0x0000000a08087981 */ /* 0x001ea8000c1e1900 */
[----:B------:R-:W2:Y:S04]  /*08b0*/  LDG.E R5, desc[UR10][R6.64] ;  /* 0x0000000a06057981 */ /* 0x000ea8000c1e1900 */
[----:B------:R-:W3:Y:S04]  /*08c0*/  LDG.E R13, desc[UR10][R12.64+0x4] ;  /* 0x0000040a0c0d7981 */ /* 0x000ee8000c1e1900 */
[----:B------:R-:W3:Y:S01]  /*08d0*/  LDG.E R16, desc[UR10][R6.64+0x4] ;  /* 0x0000040a06107981 */ /* 0x000ee2000c1e1900 */
[----:B------:R-:W-:Y:S01]  /*08e0*/  UIADD3 UR4, UPT, UPT, UR4, 0x2, URZ ;  /* 0x0000000204047890 */ /* 0x000fe2000fffe0ff */
[----:B--2---:R-:W-:-:S04]  /*08f0*/  FMUL R5, R5, R8 ;  /* 0x0000000805057220 */ /* 0x004fc80000400000 */
[----:B------:R-:W0:Y:S01]  /*0900*/  F2F.F64.F32 R10, R5 ;  /* 0x00000005000a7310 */ /* 0x000e220000201800 */
[----:B---3--:R-:W-:-:S07]  /*0910*/  FMUL R16, R16, R13 ;  /* 0x0000000d10107220 */ /* 0x008fce0000400000 */
[----:B------:R-:W1:Y:S01]  /*0920*/  F2F.F64.F32 R16, R16 ;  /* 0x0000001000107310 */ /* 0x000e620000201800 */
[----:B0-----:R-:W-:-:S08]  /*0930*/  DADD R10, R14, R10 ;  /* 0x000000000e0a7229 */ /* 0x001fd0000000000a */
[----:B-1----:R-:W-:-:S11]  /*0940*/  DADD R14, R10, R16 ;  /* 0x000000000a0e7229 */ /* 0x002fd60000000010 */
.L_x_6:
[----:B------:R-:W-:Y:S05]  /*0950*/  BRA.U UP1, `(.L_x_4) ;  /* 0x0000000101287547 */ /* 0x000fea000b800000 */
[----:B------:R-:W1:Y:S01]  /*0960*/  LDC.64 R8, c[0x0][0x388] ;  /* 0x0000e200ff087b82 */ /* 0x000e620000000a00 */
[----:B------:R-:W-:Y:S02]  /*0970*/  IADD3 R7, PT, PT, R2, UR4, RZ ;  /* 0x0000000402077c10 */ /* 0x000fe4000fffe0ff */
[----:B------:R-:W-:-:S03]  /*0980*/  IADD3 R5, PT, PT, R0, UR4, RZ ;  /* 0x0000000400057c10 */ /* 0x000fc6000fffe0ff */
[----:B-1----:R-:W-:-:S04]  /*0990*/  IMAD.WIDE R6, R7, 0x4, R8 ;  /* 0x0000000407067825 */ /* 0x002fc800078e0208 */
[----:B------:R-:W-:Y:S02]  /*09a0*/  IMAD.WIDE.U32 R8, R5, 0x4, R8 ;  /* 0x0000000405087825 */ /* 0x000fe400078e0008 */
[----:B0-----:R-:W2:Y:S04]  /*09b0*/  LDG.E R6, desc[UR10][R6.64] ;  /* 0x0000000a06067981 */ /* 0x001ea8000c1e1900 */
[----:B------:R-:W2:Y:S02]  /*09c0*/  LDG.E R9, desc[UR10][R8.64] ;  /* 0x0000000a08097981 */ /* 0x000ea4000c1e1900 */
[----:B--2---:R-:W-:-:S06]  /*09d0*/  FMUL R10, R6, R9 ;  /* 0x00000009060a7220 */ /* 0x004fcc0000400000 */
[----:B------:R-:W0:Y:S02]  /*09e0*/  F2F.F64.F32 R10, R10 ;  /* 0x0000000a000a7310 */ /* 0x000e240000201800 */
[----:B0-----:R-:W-:-:S11]  /*09f0*/  DADD R14, R14, R10 ;  /* 0x000000000e0e7229 */ /* 0x001fd6000000000a */
.L_x_4:
[----:B------:R1:W2:Y:S02]  /*0a00*/  F2F.F32.F64 R15, R14 ;  /* 0x0000000e000f7310 */ /* 0x0002a40000301000 */
.L_x_1:
[----:B------:R-:W3:Y:S01]  /*0a10*/  LDC.64 R6, c[0x0][0x390] ;  /* 0x0000e400ff067b82 */ /* 0x000ee20000000a00 */
[----:B------:R-:W-:-:S04]  /*0a20*/  IMAD R3, R4, UR9, R3 ;  /* 0x0000000904037c24 */ /* 0x000fc8000f8e0203 */
[----:B---3--:R-:W-:-:S05]  /*0a30*/  IMAD.WIDE R2, R3, 0x4, R6 ;  /* 0x0000000403027825 */ /* 0x008fca00078e0206 */
[----:B0-2---:R-:W-:Y:S01]  /*0a40*/  STG.E desc[UR10][R2.64], R15 ;  /* 0x0000000f02007986 */ /* 0x005fe2000c10190a */
[----:B------:R-:W-:Y:S05]  /*0a50*/  EXIT ;  /* 0x000000000000794d */ /* 0x000fea0003800000 */
.L_x_0:
[----:B------:R-:W1:Y:S01]  /*0a60*/  LDC.64 R6, c[0x0][0x390] ;  /* 0x0000e400ff067b82 */ /* 0x000e620000000a00 */
[----:B------:R-:W-:-:S04]  /*0a70*/  IMAD R3, R4, UR9, R3 ;  /* 0x0000000904037c24 */ /* 0x000fc8000f8e0203 */
[----:B-1----:R-:W-:-:S05]  /*0a80*/  IMAD.WIDE.U32 R2, R3, 0x4, R6 ;  /* 0x0000000403027825 */ /* 0x002fca00078e0006 */
[----:B0-----:R-:W-:Y:S01]  /*0a90*/  STG.E desc[UR10][R2.64], RZ ;  /* 0x000000ff02007986 */ /* 0x001fe2000c10190a */
[----:B------:R-:W-:Y:S05]  /*0aa0*/  EXIT ;  /* 0x000000000000794d */ /* 0x000fea0003800000 */
.L_x_7:
[----:B------:R-:W-:-:S00]  /*0ab0*/  BRA `(.L_x_7) ;  /* 0xfffffffc00fc7947 */ /* 0x000fc0000383ffff */
[----:B------:R-:W-:-:S00]  /*0ac0*/  NOP ;  /* 0x0000000000007918 */ /* 0x000fc00000000000 */
        /* <DEDUP_REMOVED lines=11> */
.L_x_8:


//--------------------- .nv.shared.reserved.0     --------------------------
	.section	.nv.shared.reserved.0,"aw",@nobits
	.weak		__nv_reservedSMEM_offset_0_alias
	.size		__nv_reservedSMEM_offset_0_alias, 0, 64
	.other		__nv_reservedSMEM_offset_0_alias,@"STO_CUDA_RESERVED_SHARED STV_DEFAULT"
__nv_reservedSMEM_offset_0_alias:
	.zero		0
	.zero		64


//--------------------- .nv.constant0._Z13correlate_gpuiiPKfPf --------------------------
	.section	.nv.constant0._Z13correlate_gpuiiPKfPf,"a",@progbits
	.sectionflags	@""
	.align	4
.nv.constant0._Z13correlate_gpuiiPKfPf:
	.zero		920


//--------------------- SYMBOLS --------------------------

	.type		.nv.reservedSmem.offset0,@object
	.size		.nv.reservedSmem.offset0,0x4
